//
// Generated by NVIDIA NVVM Compiler
//
// Compiler Build ID: CL-36424714
// Cuda compilation tools, release 13.0, V13.0.88
// Based on NVVM 20.0.0
//

.version 9.0
.target sm_100
.address_size 64

	// .globl	_Z15searchPhonebookP7ContactiPci
.extern .func  (.param .b32 func_retval0) vprintf
(
	.param .b64 vprintf_param_0,
	.param .b64 vprintf_param_1
)
;
.global .align 1 .b8 $str[10] = {37, 115, 32, 37, 115, 32, 37, 115, 10};

.visible .entry _Z15searchPhonebookP7ContactiPci(
	.param .u64 .ptr .align 1 _Z15searchPhonebookP7ContactiPci_param_0,
	.param .u32 _Z15searchPhonebookP7ContactiPci_param_1,
	.param .u64 .ptr .align 1 _Z15searchPhonebookP7ContactiPci_param_2,
	.param .u32 _Z15searchPhonebookP7ContactiPci_param_3
)
{
	.local .align 8 .b8 	__local_depot0[24];
	.reg .b64 	%SP;
	.reg .b64 	%SPL;
	.reg .pred 	%p<9>;
	.reg .b16 	%rs<10>;
	.reg .b32 	%r<21>;
	.reg .b64 	%rd<22>;

	mov.u64 	%SPL, __local_depot0;
	cvta.local.u64 	%SP, %SPL;
	ld.param.u64 	%rd3, [_Z15searchPhonebookP7ContactiPci_param_0];
	ld.param.u32 	%r9, [_Z15searchPhonebookP7ContactiPci_param_1];
	ld.param.u64 	%rd4, [_Z15searchPhonebookP7ContactiPci_param_2];
	ld.param.u32 	%r8, [_Z15searchPhonebookP7ContactiPci_param_3];
	mov.u32 	%r10, %ctaid.x;
	mov.u32 	%r11, %ntid.x;
	mov.u32 	%r12, %tid.x;
	mad.lo.s32 	%r1, %r10, %r11, %r12;
	setp.ge.s32 	%p1, %r1, %r9;
	@%p1 bra 	$L__BB0_9;
	cvta.to.global.u64 	%rd5, %rd3;
	mul.wide.s32 	%rd6, %r1, 150;
	add.s64 	%rd7, %rd5, %rd6;
	add.s64 	%rd1, %rd7, 50;
	ld.global.u8 	%rs9, [%rd7+50];
	setp.eq.s16 	%p2, %rs9, 0;
	@%p2 bra 	$L__BB0_9;
	add.s32 	%r2, %r8, -1;
	cvta.to.global.u64 	%rd2, %rd4;
	mov.b32 	%r18, 0;
	bra.uni 	$L__BB0_4;
$L__BB0_3:
	add.s32 	%r18, %r4, 1;
	cvt.u64.u32 	%rd12, %r4;
	add.s64 	%rd13, %rd1, %rd12;
	ld.global.u8 	%rs9, [%rd13+1];
	setp.eq.s16 	%p8, %rs9, 0;
	@%p8 bra 	$L__BB0_9;
$L__BB0_4:
	mov.u32 	%r4, %r18;
	mov.b32 	%r20, 0;
$L__BB0_5:
	cvt.u64.u32 	%rd8, %r20;
	add.s64 	%rd9, %rd2, %rd8;
	ld.global.u8 	%rs6, [%rd9];
	setp.eq.s16 	%p3, %rs6, 0;
	setp.ne.s16 	%p4, %rs9, %rs6;
	or.pred  	%p5, %p3, %p4;
	@%p5 bra 	$L__BB0_7;
	add.s32 	%r6, %r20, 1;
	add.s32 	%r15, %r20, %r4;
	cvt.u64.u32 	%rd10, %r15;
	add.s64 	%rd11, %rd1, %rd10;
	ld.global.u8 	%rs9, [%rd11+1];
	setp.ne.s16 	%p6, %rs9, 0;
	mov.u32 	%r20, %r6;
	@%p6 bra 	$L__BB0_5;
$L__BB0_7:
	setp.ne.s32 	%p7, %r20, %r2;
	@%p7 bra 	$L__BB0_3;
	add.u64 	%rd14, %SP, 0;
	add.u64 	%rd15, %SPL, 0;
	add.s64 	%rd17, %rd3, %rd6;
	add.s64 	%rd18, %rd17, 50;
	add.s64 	%rd19, %rd17, 100;
	st.local.u64 	[%rd15], %rd17;
	st.local.u64 	[%rd15+8], %rd18;
	st.local.u64 	[%rd15+16], %rd19;
	mov.u64 	%rd20, $str;
	cvta.global.u64 	%rd21, %rd20;
	{ // callseq 0, 0
	.param .b64 param0;
	st.param.b64 	[param0], %rd21;
	.param .b64 param1;
	st.param.b64 	[param1], %rd14;
	.param .b32 retval0;
	call.uni (retval0), 
	vprintf, 
	(
	param0, 
	param1
	);
	ld.param.b32 	%r16, [retval0];
	} // callseq 0
$L__BB0_9:
	ret;

}


// ===== COMPILED SASS (sm_100) =====

	.target	sm_100

	.elftype	@"ET_EXEC"


//--------------------- .note.nv.tkinfo           --------------------------
	.section	.note.nv.tkinfo,"",@"SHT_NOTE"
	.sectionflags	@"SHF_NOTE_NV_TKINFO"
	.tkinfo
        /*0018*/ 	.word	0x00000002
        /*0030*/ 	.string	""
        /*0030*/ 	.string	"ptxas"
        /*0030*/ 	.string	"Cuda compilation tools, release 13.0, V13.0.88"
        /*0030*/ 	.string	"Build cuda_13.0.r13.0/compiler.36424714_0"
        /*0030*/ 	.string	"-arch sm_100 -m 64 "



//--------------------- .note.nv.cuinfo           --------------------------
	.section	.note.nv.cuinfo,"",@"SHT_NOTE"
	.sectionflags	@"SHF_NOTE_NV_CUINFO"
        /*0018*/ 	.short	0x0002
        /*001a*/ 	.short	0x0064
        /*001c*/ 	.short	0x0082
	.zero		2


//--------------------- .nv.info                  --------------------------
	.section	.nv.info,"",@"SHT_CUDA_INFO"
	.align	4


	//----- nvinfo : EIATTR_REGCOUNT
	.align		4
        /*0000*/ 	.byte	0x04, 0x2f
        /*0002*/ 	.short	(.L_2 - .L_1)
	.align		4
.L_1:
        /*0004*/ 	.word	index@(_Z15searchPhonebookP7ContactiPci)
        /*0008*/ 	.word	0x00000018


	//----- nvinfo : EIATTR_FRAME_SIZE
	.align		4
.L_2:
        /*000c*/ 	.byte	0x04, 0x11
        /*000e*/ 	.short	(.L_4 - .L_3)
	.align		4
.L_3:
        /*0010*/ 	.word	index@(_Z15searchPhonebookP7ContactiPci)
        /*0014*/ 	.word	0x00000018


	//----- nvinfo : EIATTR_MIN_STACK_SIZE
	.align		4
.L_4:
        /*0018*/ 	.byte	0x04, 0x12
        /*001a*/ 	.short	(.L_6 - .L_5)
	.align		4
.L_5:
        /*001c*/ 	.word	index@(_Z15searchPhonebookP7ContactiPci)
        /*0020*/ 	.word	0x00000018
.L_6:


//--------------------- .nv.compat                --------------------------
	.section	.nv.compat,"",@"SHT_CUDA_COMPAT_INFO"
	.align	4
        /*0000*/ 	.byte	0x02, 0x09, 0x00, 0x00, 0x02, 0x02, 0x01, 0x00, 0x02, 0x05, 0x05, 0x00, 0x03, 0x07, 0x01, 0x01
        /*0010*/ 	.byte	0x02, 0x03, 0x00, 0x00, 0x02, 0x06, 0x01, 0x00, 0x04, 0x0b, 0x08, 0x00, 0x09, 0x00, 0x00, 0x00
        /*0020*/ 	.byte	0x00, 0x00, 0x00, 0x00


//--------------------- .nv.info._Z15searchPhonebookP7ContactiPci --------------------------
	.section	.nv.info._Z15searchPhonebookP7ContactiPci,"",@"SHT_CUDA_INFO"
	.sectionflags	@""
	.align	4


	//----- nvinfo : EIATTR_CUDA_API_VERSION
	.align		4
        /*0000*/ 	.byte	0x04, 0x37
        /*0002*/ 	.short	(.L_8 - .L_7)
.L_7:
        /*0004*/ 	.word	0x00000082


	//----- nvinfo : EIATTR_KPARAM_INFO
	.align		4
.L_8:
        /*0008*/ 	.byte	0x04, 0x17
        /*000a*/ 	.short	(.L_10 - .L_9)
.L_9:
        /*000c*/ 	.word	0x00000000
        /*0010*/ 	.short	0x0003
        /*0012*/ 	.short	0x0018
        /*0014*/ 	.byte	0x00, 0xf0, 0x11, 0x00


	//----- nvinfo : EIATTR_KPARAM_INFO
	.align		4
.L_10:
        /*0018*/ 	.byte	0x04, 0x17
        /*001a*/ 	.short	(.L_12 - .L_11)
.L_11:
        /*001c*/ 	.word	0x00000000
        /*0020*/ 	.short	0x0002
        /*0022*/ 	.short	0x0010
        /*0024*/ 	.byte	0x00, 0xf5, 0x21, 0x00


	//----- nvinfo : EIATTR_KPARAM_INFO
	.align		4
.L_12:
        /*0028*/ 	.byte	0x04, 0x17
        /*002a*/ 	.short	(.L_14 - .L_13)
.L_13:
        /*002c*/ 	.word	0x00000000
        /*0030*/ 	.short	0x0001
        /*0032*/ 	.short	0x0008
        /*0034*/ 	.byte	0x00, 0xf0, 0x11, 0x00


	//----- nvinfo : EIATTR_KPARAM_INFO
	.align		4
.L_14:
        /*0038*/ 	.byte	0x04, 0x17
        /*003a*/ 	.short	(.L_16 - .L_15)
.L_15:
        /*003c*/ 	.word	0x00000000
        /*0040*/ 	.short	0x0000
        /*0042*/ 	.short	0x0000
        /*0044*/ 	.byte	0x00, 0xf5, 0x21, 0x00


	//----- nvinfo : EIATTR_SPARSE_MMA_MASK
	.align		4
.L_16:
        /*0048*/ 	.byte	0x03, 0x50
        /*004a*/ 	.short	0x0000


	//----- nvinfo : EIATTR_MAXREG_COUNT
	.align		4
        /*004c*/ 	.byte	0x03, 0x1b
        /*004e*/ 	.short	0x00ff


	//----- nvinfo : EIATTR_EXTERNS
	.align		4
        /*0050*/ 	.byte	0x04, 0x0f
        /*0052*/ 	.short	(.L_18 - .L_17)


	//   ....[0]....
	.align		4
.L_17:
        /*0054*/ 	.word	index@(vprintf)


	//----- nvinfo : EIATTR_MERCURY_ISA_VERSION
	.align		4
.L_18:
        /*0058*/ 	.byte	0x03, 0x5f
        /*005a*/ 	.short	0x0101


	//----- nvinfo : EIATTR_VRC_CTA_INIT_COUNT
	.align		4
        /*005c*/ 	.byte	0x02, 0x4a
	.zero		1
	.zero		1


	//----- nvinfo : EIATTR_SYSCALL_OFFSETS
	.align		4
        /*0060*/ 	.byte	0x04, 0x46
        /*0062*/ 	.short	(.L_20 - .L_19)


	//   ....[0]....
.L_19:
        /*0064*/ 	.word	0x00000430


	//----- nvinfo : EIATTR_EXIT_INSTR_OFFSETS
	.align		4
.L_20:
        /*0068*/ 	.byte	0x04, 0x1c
        /*006a*/ 	.short	(.L_22 - .L_21)


	//   ....[0]....
.L_21:
        /*006c*/ 	.word	0x000000c0


	//   ....[1]....
        /*0070*/ 	.word	0x00000120


	//   ....[2]....
        /*0074*/ 	.word	0x000002f0


	//   ....[3]....
        /*0078*/ 	.word	0x00000440


	//----- nvinfo : EIATTR_CRS_STACK_SIZE
	.align		4
.L_22:
        /*007c*/ 	.byte	0x04, 0x1e
        /*007e*/ 	.short	(.L_24 - .L_23)
.L_23:
        /*0080*/ 	.word	0x00000000


	//----- nvinfo : EIATTR_CBANK_PARAM_SIZE
	.align		4
.L_24:
        /*0084*/ 	.byte	0x03, 0x19
        /*0086*/ 	.short	0x001c


	//----- nvinfo : EIATTR_PARAM_CBANK
	.align		4
        /*0088*/ 	.byte	0x04, 0x0a
        /*008a*/ 	.short	(.L_26 - .L_25)
	.align		4
.L_25:
        /*008c*/ 	.word	index@(.nv.constant0._Z15searchPhonebookP7ContactiPci)
        /*0090*/ 	.short	0x0380
        /*0092*/ 	.short	0x001c


	//----- nvinfo : EIATTR_SW_WAR
	.align		4
.L_26:
        /*0094*/ 	.byte	0x04, 0x36
        /*0096*/ 	.short	(.L_28 - .L_27)
.L_27:
        /*0098*/ 	.word	0x00000008
.L_28:


//--------------------- .nv.callgraph             --------------------------
	.section	.nv.callgraph,"",@"SHT_CUDA_CALLGRAPH"
	.align	4
	.sectionentsize	8
	.align		4
        /*0000*/ 	.word	0x00000000
	.align		4
        /*0004*/ 	.word	0xffffffff
	.align		4
        /*0008*/ 	.word	index@(_Z15searchPhonebookP7ContactiPci)
	.align		4
        /*000c*/ 	.word	index@(vprintf)
	.align		4
        /*0010*/ 	.word	0x00000000
	.align		4
        /*0014*/ 	.word	0xfffffffe
	.align		4
        /*0018*/ 	.word	0x00000000
	.align		4
        /*001c*/ 	.word	0xfffffffd
	.align		4
        /*0020*/ 	.word	0x00000000
	.align		4
        /*0024*/ 	.word	0xfffffffc


//--------------------- .nv.constant4             --------------------------
	.section	.nv.constant4,"a",@progbits
	.align	8
	.align		8
.nv.constant4:
        /*0000*/ 	.dword	vprintf
	.align		8
        /*0008*/ 	.dword	$str


//--------------------- .text._Z15searchPhonebookP7ContactiPci --------------------------
	.section	.text._Z15searchPhonebookP7ContactiPci,"ax",@progbits
	.align	128
        .global         _Z15searchPhonebookP7ContactiPci
        .type           _Z15searchPhonebookP7ContactiPci,@function
        .size           _Z15searchPhonebookP7ContactiPci,(.L_x_8 - _Z15searchPhonebookP7ContactiPci)
        .other          _Z15searchPhonebookP7ContactiPci,@"STO_CUDA_ENTRY STV_DEFAULT"
_Z15searchPhonebookP7ContactiPci:
.text._Z15searchPhonebookP7ContactiPci:
[----:B------:R-:W0:Y:S01]  /*0000*/  LDC R1, c[0x0][0x37c] ;  /* 0x0000df00ff017b82 */ /* 0x000e220000000800 */
[----:B------:R-:W1:Y:S01]  /*0010*/  S2R R0, SR_TID.X ;  /* 0x0000000000007919 */ /* 0x000e620000002100 */
[----:B------:R-:W2:Y:S06]  /*0020*/  LDCU UR5, c[0x0][0x2fc] ;  /* 0x00005f80ff0577ac */ /* 0x000eac0008000800 */
[----:B------:R-:W1:Y:S01]  /*0030*/  S2UR UR6, SR_CTAID.X ;  /* 0x00000000000679c3 */ /* 0x000e620000002500 */
[----:B0-----:R-:W-:Y:S01]  /*0040*/  VIADD R1, R1, 0xffffffe8 ;  /* 0xffffffe801017836 */ /* 0x001fe20000000000 */
[----:B------:R-:W0:Y:S01]  /*0050*/  LDCU UR7, c[0x0][0x388] ;  /* 0x00007100ff0777ac */ /* 0x000e220008000800 */
[----:B------:R-:W3:Y:S05]  /*0060*/  LDCU UR4, c[0x0][0x2f8] ;  /* 0x00005f00ff0477ac */ /* 0x000eea0008000800 */
[----:B------:R-:W1:Y:S01]  /*0070*/  LDC R9, c[0x0][0x360] ;  /* 0x0000d800ff097b82 */ /* 0x000e620000000800 */
[----:B---3--:R-:W-:-:S05]  /*0080*/  IADD3 R6, P1, PT, R1, UR4, RZ ;  /* 0x0000000401067c10 */ /* 0x008fca000ff3e0ff */
[----:B--2---:R-:W-:Y:S02]  /*0090*/  IMAD.X R7, RZ, RZ, UR5, P1 ;  /* 0x00000005ff077e24 */ /* 0x004fe400088e06ff */
[----:B-1----:R-:W-:-:S05]  /*00a0*/  IMAD R9, R9, UR6, R0 ;  /* 0x0000000609097c24 */ /* 0x002fca000f8e0200 */
[----:B0-----:R-:W-:-:S13]  /*00b0*/  ISETP.GE.AND P0, PT, R9, UR7, PT ;  /* 0x0000000709007c0c */ /* 0x001fda000bf06270 */
[----:B------:R-:W-:Y:S05]  /*00c0*/  @P0 EXIT ;  /* 0x000000000000094d */ /* 0x000fea0003800000 */
[----:B------:R-:W0:Y:S01]  /*00d0*/  LDC.64 R2, c[0x0][0x380] ;  /* 0x0000e000ff027b82 */ /* 0x000e220000000a00 */
[----:B------:R-:W1:Y:S01]  /*00e0*/  LDCU.64 UR6, c[0x0][0x358] ;  /* 0x00006b00ff0677ac */ /* 0x000e620008000a00 */
[----:B0-----:R-:W-:-:S05]  /*00f0*/  IMAD.WIDE R2, R9, 0x96, R2 ;  /* 0x0000009609027825 */ /* 0x001fca00078e0202 */
[----:B-1----:R-:W2:Y:S02]  /*0100*/  LDG.E.U8 R0, desc[UR6][R2.64+0x32] ;  /* 0x0000320602007981 */ /* 0x002ea4000c1e1100 */
[----:B--2---:R-:W-:-:S13]  /*0110*/  ISETP.NE.AND P0, PT, R0, RZ, PT ;  /* 0x000000ff0000720c */ /* 0x004fda0003f05270 */
[----:B------:R-:W-:Y:S05]  /*0120*/  @!P0 EXIT ;  /* 0x000000000000894d */ /* 0x000fea0003800000 */
[----:B------:R-:W0:Y:S01]  /*0130*/  LDCU UR4, c[0x0][0x398] ;  /* 0x00007300ff0477ac */ /* 0x000e220008000800 */
[----:B------:R-:W-:Y:S01]  /*0140*/  BSSY.RECONVERGENT B0, `(.L_x_0) ;  /* 0x000001f000007945 */ /* 0x000fe20003800200 */
[----:B------:R-:W-:Y:S01]  /*0150*/  IMAD.MOV.U32 R11, RZ, RZ, RZ ;  /* 0x000000ffff0b7224 */ /* 0x000fe200078e00ff */
[----:B------:R-:W1:Y:S01]  /*0160*/  LDCU.64 UR8, c[0x0][0x390] ;  /* 0x00007200ff0877ac */ /* 0x000e620008000a00 */
[----:B0-----:R-:W-:-:S12]  /*0170*/  UIADD3 UR4, UPT, UPT, UR4, -0x1, URZ ;  /* 0xffffffff04047890 */ /* 0x001fd8000fffe0ff */
.L_x_5:
[----:B------:R-:W-:Y:S01]  /*0180*/  BSSY.RECONVERGENT B1, `(.L_x_1) ;  /* 0x0000010000017945 */ /* 0x000fe20003800200 */
[----:B------:R-:W-:-:S07]  /*0190*/  IMAD.MOV.U32 R8, RZ, RZ, RZ ;  /* 0x000000ffff087224 */ /* 0x000fce00078e00ff */
.L_x_3:
[----:B-1----:R-:W-:-:S05]  /*01a0*/  IADD3 R4, P0, PT, R8, UR8, RZ ;  /* 0x0000000808047c10 */ /* 0x002fca000ff1e0ff */
[----:B------:R-:W-:-:S05]  /*01b0*/  IMAD.X R5, RZ, RZ, UR9, P0 ;  /* 0x00000009ff057e24 */ /* 0x000fca00080e06ff */
[----:B------:R-:W2:Y:S01]  /*01c0*/  LDG.E.U8 R4, desc[UR6][R4.64] ;  /* 0x0000000604047981 */ /* 0x000ea2000c1e1100 */
[----:B------:R-:W-:-:S04]  /*01d0*/  PRMT R13, R0, 0x9910, RZ ;  /* 0x00009910000d7816 */ /* 0x000fc800000000ff */
[----:B--2---:R-:W-:-:S04]  /*01e0*/  ISETP.NE.AND P0, PT, R13, R4, PT ;  /* 0x000000040d00720c */ /* 0x004fc80003f05270 */
[----:B------:R-:W-:-:S13]  /*01f0*/  ISETP.EQ.OR P0, PT, R4, RZ, P0 ;  /* 0x000000ff0400720c */ /* 0x000fda0000702670 */
[----:B------:R-:W-:Y:S05]  /*0200*/  @P0 BRA `(.L_x_2) ;  /* 0x00000000001c0947 */ /* 0x000fea0003800000 */
[----:B------:R-:W-:-:S05]  /*0210*/  IMAD.IADD R5, R8, 0x1, R11 ;  /* 0x0000000108057824 */ /* 0x000fca00078e020b */
[----:B------:R-:W-:-:S05]  /*0220*/  IADD3 R4, P0, PT, R2, R5, RZ ;  /* 0x0000000502047210 */ /* 0x000fca0007f1e0ff */
[----:B------:R-:W-:-:S05]  /*0230*/  IMAD.X R5, RZ, RZ, R3, P0 ;  /* 0x000000ffff057224 */ /* 0x000fca00000e0603 */
[----:B------:R-:W2:Y:S01]  /*0240*/  LDG.E.U8 R0, desc[UR6][R4.64+0x33] ;  /* 0x0000330604007981 */ /* 0x000ea2000c1e1100 */
[----:B------:R-:W-:Y:S01]  /*0250*/  VIADD R8, R8, 0x1 ;  /* 0x0000000108087836 */ /* 0x000fe20000000000 */
[----:B--2---:R-:W-:-:S13]  /*0260*/  ISETP.NE.AND P0, PT, R0, RZ, PT ;  /* 0x000000ff0000720c */ /* 0x004fda0003f05270 */
[----:B------:R-:W-:Y:S05]  /*0270*/  @P0 BRA `(.L_x_3) ;  /* 0xfffffffc00c80947 */ /* 0x000fea000383ffff */
.L_x_2:
[----:B------:R-:W-:Y:S05]  /*0280*/  BSYNC.RECONVERGENT B1 ;  /* 0x0000000000017941 */ /* 0x000fea0003800200 */
.L_x_1:
[----:B------:R-:W-:-:S13]  /*0290*/  ISETP.NE.AND P0, PT, R8, UR4, PT ;  /* 0x0000000408007c0c */ /* 0x000fda000bf05270 */
[----:B------:R-:W-:Y:S05]  /*02a0*/  @!P0 BRA `(.L_x_4) ;  /* 0x0000000000208947 */ /* 0x000fea0003800000 */
[----:B------:R-:W-:-:S05]  /*02b0*/  IADD3 R4, P0, PT, R2, R11, RZ ;  /* 0x0000000b02047210 */ /* 0x000fca0007f1e0ff */
[----:B------:R-:W-:-:S05]  /*02c0*/  IMAD.X R5, RZ, RZ, R3, P0 ;  /* 0x000000ffff057224 */ /* 0x000fca00000e0603 */
[----:B------:R-:W2:Y:S02]  /*02d0*/  LDG.E.U8 R4, desc[UR6][R4.64+0x33] ;  /* 0x0000330604047981 */ /* 0x000ea4000c1e1100 */
[----:B--2---:R-:W-:-:S13]  /*02e0*/  ISETP.NE.AND P0, PT, R4, RZ, PT ;  /* 0x000000ff0400720c */ /* 0x004fda0003f05270 */
[----:B------:R-:W-:Y:S05]  /*02f0*/  @!P0 EXIT ;  /* 0x000000000000894d */ /* 0x000fea0003800000 */
[----:B------:R-:W-:Y:S01]  /*0300*/  VIADD R11, R11, 0x1 ;  /* 0x000000010b0b7836 */ /* 0x000fe20000000000 */
[----:B------:R-:W-:Y:S01]  /*0310*/  PRMT R0, R4, 0x7610, R0 ;  /* 0x0000761004007816 */ /* 0x000fe20000000000 */
[----:B------:R-:W-:Y:S06]  /*0320*/  BRA `(.L_x_5) ;  /* 0xfffffffc00947947 */ /* 0x000fec000383ffff */
.L_x_4:
[----:B------:R-:W-:Y:S05]  /*0330*/  BSYNC.RECONVERGENT B0 ;  /* 0x0000000000007941 */ /* 0x000fea0003800200 */
.L_x_0:
[----:B------:R-:W0:Y:S01]  /*0340*/  LDC.64 R12, c[0x0][0x380] ;  /* 0x0000e000ff0c7b82 */ /* 0x000e220000000a00 */
[----:B------:R-:W-:Y:S01]  /*0350*/  MOV R0, 0x0 ;  /* 0x0000000000007802 */ /* 0x000fe20000000f00 */
[----:B------:R-:W1:Y:S06]  /*0360*/  LDCU.64 UR4, c[0x4][0x8] ;  /* 0x01000100ff0477ac */ /* 0x000e6c0008000a00 */
[----:B------:R2:W3:Y:S01]  /*0370*/  LDC.64 R2, c[0x4][R0] ;  /* 0x0100000000027b82 */ /* 0x0004e20000000a00 */
[----:B-1----:R-:W-:Y:S02]  /*0380*/  IMAD.U32 R4, RZ, RZ, UR4 ;  /* 0x00000004ff047e24 */ /* 0x002fe4000f8e00ff */
[----:B------:R-:W-:-:S02]  /*0390*/  IMAD.U32 R5, RZ, RZ, UR5 ;  /* 0x00000005ff057e24 */ /* 0x000fc4000f8e00ff */
[----:B0-----:R-:W-:-:S03]  /*03a0*/  IMAD.WIDE R12, R9, 0x96, R12 ;  /* 0x00000096090c7825 */ /* 0x001fc600078e020c */
[C---:B------:R-:W-:Y:S02]  /*03b0*/  IADD3 R8, P0, PT, R12.reuse, 0x32, RZ ;  /* 0x000000320c087810 */ /* 0x040fe40007f1e0ff */
[----:B------:R2:W-:Y:S01]  /*03c0*/  STL.64 [R1], R12 ;  /* 0x0000000c01007387 */ /* 0x0005e20000100a00 */
[----:B------:R-:W-:Y:S02]  /*03d0*/  IADD3 R10, P1, PT, R12, 0x64, RZ ;  /* 0x000000640c0a7810 */ /* 0x000fe40007f3e0ff */
[----:B------:R-:W-:-:S03]  /*03e0*/  IMAD.X R9, RZ, RZ, R13, P0 ;  /* 0x000000ffff097224 */ /* 0x000fc600000e060d */
[----:B------:R-:W-:Y:S02]  /*03f0*/  IMAD.X R11, RZ, RZ, R13, P1 ;  /* 0x000000ffff0b7224 */ /* 0x000fe400008e060d */
[----:B------:R2:W-:Y:S04]  /*0400*/  STL.64 [R1+0x8], R8 ;  /* 0x0000080801007387 */ /* 0x0005e80000100a00 */
[----:B---3--:R2:W-:Y:S02]  /*0410*/  STL.64 [R1+0x10], R10 ;  /* 0x0000100a01007387 */ /* 0x0085e40000100a00 */
[----:B------:R-:W-:-:S07]  /*0420*/  LEPC R20, `(.L_x_6) ;  /* 0x000000001014794e */ /* 0x000fce0000000000 */
[----:B--2---:R-:W-:Y:S05]  /*0430*/  CALL.ABS.NOINC R2 ;  /* 0x0000000002007343 */ /* 0x004fea0003c00000 */
.L_x_6:
[----:B------:R-:W-:Y:S05]  /*0440*/  EXIT ;  /* 0x000000000000794d */ /* 0x000fea0003800000 */
.L_x_7:
[----:B------:R-:W-:-:S00]  /*0450*/  BRA `(.L_x_7) ;  /* 0xfffffffc00fc7947 */ /* 0x000fc0000383ffff */
[----:B------:R-:W-:-:S00]  /*0460*/  NOP ;  /* 0x0000000000007918 */ /* 0x000fc00000000000 */
        /* <DEDUP_REMOVED lines=9> */
.L_x_8:


//--------------------- .nv.global.init           --------------------------
	.section	.nv.global.init,"aw",@progbits
.nv.global.init:
	.type		$str,@object
	.size		$str,(.L_0 - $str)
$str:
        /*0000*/ 	.byte	0x25, 0x73, 0x20, 0x25, 0x73, 0x20, 0x25, 0x73, 0x0a, 0x00
.L_0:


//--------------------- .nv.shared.reserved.0     --------------------------
	.section	.nv.shared.reserved.0,"aw",@nobits
	.weak		__nv_reservedSMEM_offset_0_alias
	.size		__nv_reservedSMEM_offset_0_alias, 0, 64
	.other		__nv_reservedSMEM_offset_0_alias,@"STO_CUDA_RESERVED_SHARED STV_DEFAULT"
__nv_reservedSMEM_offset_0_alias:
	.zero		0
	.zero		64


//--------------------- .nv.constant0._Z15searchPhonebookP7ContactiPci --------------------------
	.section	.nv.constant0._Z15searchPhonebookP7ContactiPci,"a",@progbits
	.sectionflags	@""
	.align	4
.nv.constant0._Z15searchPhonebookP7ContactiPci:
	.zero		924


//--------------------- SYMBOLS --------------------------

	.type		.nv.reservedSmem.offset0,@object
	.size		.nv.reservedSmem.offset0,0x4
	.type		vprintf,@function
